//
// Generated by NVIDIA NVVM Compiler
//
// Compiler Build ID: CL-36424714
// Cuda compilation tools, release 13.0, V13.0.88
// Based on NVVM 20.0.0
//

.version 9.0
.target sm_100
.address_size 64

	// .globl	_Z22test_conversion_kernelPfS_S_i

.visible .entry _Z22test_conversion_kernelPfS_S_i(
	.param .u64 .ptr .align 1 _Z22test_conversion_kernelPfS_S_i_param_0,
	.param .u64 .ptr .align 1 _Z22test_conversion_kernelPfS_S_i_param_1,
	.param .u64 .ptr .align 1 _Z22test_conversion_kernelPfS_S_i_param_2,
	.param .u32 _Z22test_conversion_kernelPfS_S_i_param_3
)
{
	.reg .pred 	%p<50>;
	.reg .b16 	%rs<26>;
	.reg .b32 	%r<72>;
	.reg .b32 	%f<79>;
	.reg .b64 	%rd<13>;

	ld.param.u64 	%rd1, [_Z22test_conversion_kernelPfS_S_i_param_0];
	ld.param.u64 	%rd2, [_Z22test_conversion_kernelPfS_S_i_param_1];
	ld.param.u64 	%rd3, [_Z22test_conversion_kernelPfS_S_i_param_2];
	ld.param.u32 	%r14, [_Z22test_conversion_kernelPfS_S_i_param_3];
	mov.u32 	%r15, %ctaid.x;
	mov.u32 	%r16, %ntid.x;
	mov.u32 	%r17, %tid.x;
	mad.lo.s32 	%r1, %r15, %r16, %r17;
	setp.ge.s32 	%p1, %r1, %r14;
	@%p1 bra 	$L__BB0_40;
	cvta.to.global.u64 	%rd4, %rd1;
	mul.wide.s32 	%rd5, %r1, 4;
	add.s64 	%rd6, %rd4, %rd5;
	ld.global.f32 	%f1, [%rd6];
	abs.f32 	%f2, %f1;
	setp.nan.f32 	%p2, %f2, %f2;
	mov.b16 	%rs24, 127;
	@%p2 bra 	$L__BB0_12;
	setp.gt.f32 	%p3, %f1, 0f43E00000;
	selp.f32 	%f34, 0f43E00000, %f1, %p3;
	setp.lt.f32 	%p4, %f34, 0fC3E00000;
	selp.f32 	%f3, 0fC3E00000, %f34, %p4;
	abs.f32 	%f4, %f3;
	setp.neu.f32 	%p5, %f4, 0f00000000;
	@%p5 bra 	$L__BB0_4;
	setp.lt.f32 	%p17, %f3, 0f00000000;
	selp.b16 	%rs24, -128, 0, %p17;
	bra.uni 	$L__BB0_12;
$L__BB0_4:
	abs.f32 	%f5, %f4;
	setp.lt.f32 	%p6, %f5, 0f00800000;
	mul.f32 	%f35, %f4, 0f4B800000;
	selp.f32 	%f6, %f35, %f4, %p6;
	mov.b32 	%r2, %f6;
	shr.u32 	%r18, %r2, 23;
	and.b32  	%r3, %r18, 255;
	setp.neu.f32 	%p7, %f5, 0f00000000;
	setp.ne.s32 	%p8, %r3, 255;
	and.pred  	%p9, %p7, %p8;
	@%p9 bra 	$L__BB0_6;
	add.f32 	%f69, %f6, %f6;
	mov.b32 	%r68, 0;
	bra.uni 	$L__BB0_7;
$L__BB0_6:
	setp.lt.f32 	%p10, %f5, 0f00800000;
	selp.b32 	%r19, -150, -126, %p10;
	add.s32 	%r68, %r19, %r3;
	and.b32  	%r20, %r2, -2139095041;
	or.b32  	%r21, %r20, 1056964608;
	mov.b32 	%f69, %r21;
$L__BB0_7:
	setp.gt.s32 	%p11, %r68, -6;
	@%p11 bra 	$L__BB0_10;
	add.s32 	%r24, %r68, 514;
	shr.u32 	%r25, %r24, 2;
	mad.lo.s32 	%r26, %r25, 509, %r24;
	setp.gt.u32 	%p14, %r68, -107;
	add.s32 	%r27, %r68, 133;
	selp.b32 	%r28, %r27, %r26, %p14;
	shl.b32 	%r29, %r25, 23;
	selp.b32 	%r30, 1065353216, %r29, %p14;
	mov.b32 	%f36, %r30;
	shl.b32 	%r31, %r28, 23;
	mov.b32 	%f37, %r31;
	mul.rn.f32 	%f38, %f69, %f37;
	mul.rn.f32 	%f39, %f38, %f36;
	mul.rn.f32 	%f40, %f39, %f36;
	mul.rn.f32 	%f69, %f40, %f36;
	mov.b32 	%r69, 0;
$L__BB0_9:
	setp.lt.f32 	%p15, %f3, 0f00000000;
	mul.f32 	%f41, %f69, 0f41800000;
	cvt.rzi.s32.f32 	%r32, %f41;
	setp.eq.s32 	%p16, %r69, 0;
	add.s32 	%r33, %r32, -8;
	selp.b32 	%r34, %r32, %r33, %p16;
	min.s32 	%r35, %r34, 7;
	max.s32 	%r36, %r35, 0;
	selp.b32 	%r37, 128, 0, %p15;
	shl.b32 	%r38, %r69, 3;
	or.b32  	%r39, %r38, %r37;
	or.b32  	%r40, %r39, %r36;
	cvt.u16.u32 	%rs24, %r40;
	bra.uni 	$L__BB0_12;
$L__BB0_10:
	add.s32 	%r69, %r68, 6;
	setp.lt.s32 	%p12, %r68, 9;
	@%p12 bra 	$L__BB0_9;
	setp.lt.f32 	%p13, %f3, 0f00000000;
	selp.b16 	%rs24, -2, 126, %p13;
$L__BB0_12:
	shr.u16 	%rs16, %rs24, 3;
	and.b16  	%rs5, %rs16, 15;
	and.b16  	%rs6, %rs24, 7;
	setp.eq.s16 	%p18, %rs5, 15;
	setp.eq.s16 	%p19, %rs6, 7;
	and.pred  	%p20, %p19, %p18;
	mov.f32 	%f73, 0f7FC00000;
	@%p20 bra 	$L__BB0_17;
	setp.ne.s16 	%p21, %rs5, 0;
	@%p21 bra 	$L__BB0_15;
	cvt.rn.f32.u16 	%f45, %rs6;
	mul.f32 	%f71, %f45, 0f3E000000;
	mov.f32 	%f72, 0f3C800000;
	bra.uni 	$L__BB0_16;
$L__BB0_15:
	cvt.rn.f32.u16 	%f43, %rs6;
	fma.rn.f32 	%f71, %f43, 0f3E000000, 0f3F800000;
	add.s16 	%rs17, %rs5, 120;
	cvt.u32.u16 	%r41, %rs17;
	shl.b32 	%r42, %r41, 23;
	mov.b32 	%f72, %r42;
$L__BB0_16:
	mul.rn.f32 	%f46, %f71, %f72;
	mov.f32 	%f47, 0f3F800000;
	mul.rn.f32 	%f48, %f46, %f47;
	mul.rn.f32 	%f49, %f48, %f47;
	mul.rn.f32 	%f50, %f49, %f47;
	neg.f32 	%f51, %f50;
	cvt.s16.s8 	%rs18, %rs24;
	setp.lt.s16 	%p22, %rs18, 0;
	selp.f32 	%f73, %f51, %f50, %p22;
$L__BB0_17:
	setp.nan.f32 	%p23, %f2, %f2;
	cvta.to.global.u64 	%rd7, %rd2;
	add.s64 	%rd9, %rd7, %rd5;
	st.global.f32 	[%rd9], %f73;
	mov.b16 	%rs25, 127;
	@%p23 bra 	$L__BB0_32;
	setp.neu.f32 	%p24, %f2, 0f7F800000;
	@%p24 bra 	$L__BB0_20;
	setp.gt.f32 	%p25, %f1, 0f00000000;
	selp.b16 	%rs25, 124, -4, %p25;
	bra.uni 	$L__BB0_32;
$L__BB0_20:
	setp.ltu.f32 	%p26, %f2, 0f47600000;
	@%p26 bra 	$L__BB0_22;
	setp.lt.f32 	%p27, %f1, 0f00000000;
	selp.b16 	%rs25, -4, 124, %p27;
	bra.uni 	$L__BB0_32;
$L__BB0_22:
	setp.neu.f32 	%p28, %f2, 0f00000000;
	@%p28 bra 	$L__BB0_24;
	setp.lt.f32 	%p40, %f1, 0f00000000;
	selp.b16 	%rs25, -128, 0, %p40;
	bra.uni 	$L__BB0_32;
$L__BB0_24:
	abs.f32 	%f19, %f2;
	setp.lt.f32 	%p29, %f19, 0f00800000;
	mul.f32 	%f52, %f2, 0f4B800000;
	selp.f32 	%f20, %f52, %f2, %p29;
	mov.b32 	%r8, %f20;
	shr.u32 	%r43, %r8, 23;
	and.b32  	%r9, %r43, 255;
	setp.neu.f32 	%p30, %f19, 0f00000000;
	setp.ne.s32 	%p31, %r9, 255;
	and.pred  	%p32, %p30, %p31;
	@%p32 bra 	$L__BB0_26;
	add.f32 	%f74, %f20, %f20;
	mov.b32 	%r70, 0;
	bra.uni 	$L__BB0_27;
$L__BB0_26:
	setp.lt.f32 	%p33, %f19, 0f00800000;
	selp.b32 	%r44, -150, -126, %p33;
	add.s32 	%r70, %r44, %r9;
	and.b32  	%r45, %r8, -2139095041;
	or.b32  	%r46, %r45, 1056964608;
	mov.b32 	%f74, %r46;
$L__BB0_27:
	setp.gt.s32 	%p34, %r70, -14;
	@%p34 bra 	$L__BB0_30;
	add.s32 	%r49, %r70, 522;
	shr.u32 	%r50, %r49, 2;
	mad.lo.s32 	%r51, %r50, 509, %r49;
	setp.gt.u32 	%p37, %r70, -115;
	add.s32 	%r52, %r70, 141;
	selp.b32 	%r53, %r52, %r51, %p37;
	shl.b32 	%r54, %r50, 23;
	selp.b32 	%r55, 1065353216, %r54, %p37;
	mov.b32 	%f53, %r55;
	shl.b32 	%r56, %r53, 23;
	mov.b32 	%f54, %r56;
	mul.rn.f32 	%f55, %f74, %f54;
	mul.rn.f32 	%f56, %f55, %f53;
	mul.rn.f32 	%f57, %f56, %f53;
	mul.rn.f32 	%f74, %f57, %f53;
	mov.b32 	%r71, 0;
$L__BB0_29:
	setp.lt.f32 	%p38, %f1, 0f00000000;
	mul.f32 	%f58, %f74, 0f41000000;
	cvt.rzi.s32.f32 	%r57, %f58;
	setp.eq.s32 	%p39, %r71, 0;
	add.s32 	%r58, %r57, -4;
	selp.b32 	%r59, %r57, %r58, %p39;
	min.s32 	%r60, %r59, 3;
	max.s32 	%r61, %r60, 0;
	selp.b32 	%r62, 128, 0, %p38;
	shl.b32 	%r63, %r71, 2;
	or.b32  	%r64, %r63, %r62;
	or.b32  	%r65, %r64, %r61;
	cvt.u16.u32 	%rs25, %r65;
	bra.uni 	$L__BB0_32;
$L__BB0_30:
	add.s32 	%r71, %r70, 14;
	setp.lt.s32 	%p35, %r70, 17;
	@%p35 bra 	$L__BB0_29;
	setp.lt.f32 	%p36, %f1, 0f00000000;
	selp.b16 	%rs25, -4, 124, %p36;
$L__BB0_32:
	shr.u16 	%rs20, %rs25, 2;
	and.b16  	%rs13, %rs20, 31;
	and.b16  	%rs14, %rs25, 3;
	setp.ne.s16 	%p41, %rs13, 31;
	setp.ne.s16 	%p42, %rs14, 0;
	or.pred  	%p43, %p42, %p41;
	@%p43 bra 	$L__BB0_34;
	cvt.s16.s8 	%rs23, %rs25;
	setp.gt.s16 	%p49, %rs23, -1;
	selp.f32 	%f78, 0f7F800000, 0fFF800000, %p49;
	bra.uni 	$L__BB0_39;
$L__BB0_34:
	setp.eq.s16 	%p44, %rs13, 31;
	setp.ne.s16 	%p45, %rs14, 0;
	and.pred  	%p46, %p45, %p44;
	mov.f32 	%f78, 0f7FC00000;
	@%p46 bra 	$L__BB0_39;
	setp.ne.s16 	%p47, %rs13, 0;
	@%p47 bra 	$L__BB0_37;
	cvt.rn.f32.u16 	%f62, %rs14;
	mul.f32 	%f76, %f62, 0f3E800000;
	mov.f32 	%f77, 0f38800000;
	bra.uni 	$L__BB0_38;
$L__BB0_37:
	cvt.rn.f32.u16 	%f60, %rs14;
	fma.rn.f32 	%f76, %f60, 0f3E800000, 0f3F800000;
	add.s16 	%rs21, %rs13, 112;
	cvt.u32.u16 	%r66, %rs21;
	shl.b32 	%r67, %r66, 23;
	mov.b32 	%f77, %r67;
$L__BB0_38:
	mul.rn.f32 	%f63, %f76, %f77;
	mov.f32 	%f64, 0f3F800000;
	mul.rn.f32 	%f65, %f63, %f64;
	mul.rn.f32 	%f66, %f65, %f64;
	mul.rn.f32 	%f67, %f66, %f64;
	neg.f32 	%f68, %f67;
	cvt.s16.s8 	%rs22, %rs25;
	setp.lt.s16 	%p48, %rs22, 0;
	selp.f32 	%f78, %f68, %f67, %p48;
$L__BB0_39:
	cvta.to.global.u64 	%rd10, %rd3;
	add.s64 	%rd12, %rd10, %rd5;
	st.global.f32 	[%rd12], %f78;
$L__BB0_40:
	ret;

}


// ===== COMPILED SASS (sm_100) =====

	.target	sm_100

	.elftype	@"ET_EXEC"


//--------------------- .note.nv.tkinfo           --------------------------
	.section	.note.nv.tkinfo,"",@"SHT_NOTE"
	.sectionflags	@"SHF_NOTE_NV_TKINFO"
	.tkinfo
        /*0018*/ 	.word	0x00000002
        /*0030*/ 	.string	""
        /*0030*/ 	.string	"ptxas"
        /*0030*/ 	.string	"Cuda compilation tools, release 13.0, V13.0.88"
        /*0030*/ 	.string	"Build cuda_13.0.r13.0/compiler.36424714_0"
        /*0030*/ 	.string	"-arch sm_100 -m 64 "



//--------------------- .note.nv.cuinfo           --------------------------
	.section	.note.nv.cuinfo,"",@"SHT_NOTE"
	.sectionflags	@"SHF_NOTE_NV_CUINFO"
        /*0018*/ 	.short	0x0002
        /*001a*/ 	.short	0x0064
        /*001c*/ 	.short	0x0082
	.zero		2


//--------------------- .nv.info                  --------------------------
	.section	.nv.info,"",@"SHT_CUDA_INFO"
	.align	4


	//----- nvinfo : EIATTR_REGCOUNT
	.align		4
        /*0000*/ 	.byte	0x04, 0x2f
        /*0002*/ 	.short	(.L_1 - .L_0)
	.align		4
.L_0:
        /*0004*/ 	.word	index@(_Z22test_conversion_kernelPfS_S_i)
        /*0008*/ 	.word	0x0000000e


	//----- nvinfo : EIATTR_FRAME_SIZE
	.align		4
.L_1:
        /*000c*/ 	.byte	0x04, 0x11
        /*000e*/ 	.short	(.L_3 - .L_2)
	.align		4
.L_2:
        /*0010*/ 	.word	index@(_Z22test_conversion_kernelPfS_S_i)
        /*0014*/ 	.word	0x00000000


	//----- nvinfo : EIATTR_MIN_STACK_SIZE
	.align		4
.L_3:
        /*0018*/ 	.byte	0x04, 0x12
        /*001a*/ 	.short	(.L_5 - .L_4)
	.align		4
.L_4:
        /*001c*/ 	.word	index@(_Z22test_conversion_kernelPfS_S_i)
        /*0020*/ 	.word	0x00000000
.L_5:


//--------------------- .nv.compat                --------------------------
	.section	.nv.compat,"",@"SHT_CUDA_COMPAT_INFO"
	.align	4
        /*0000*/ 	.byte	0x02, 0x09, 0x00, 0x00, 0x02, 0x02, 0x01, 0x00, 0x02, 0x05, 0x05, 0x00, 0x03, 0x07, 0x01, 0x01
        /*0010*/ 	.byte	0x02, 0x03, 0x00, 0x00, 0x02, 0x06, 0x01, 0x00, 0x04, 0x0b, 0x08, 0x00, 0x01, 0x00, 0x00, 0x00
        /*0020*/ 	.byte	0x00, 0x00, 0x00, 0x00


//--------------------- .nv.info._Z22test_conversion_kernelPfS_S_i --------------------------
	.section	.nv.info._Z22test_conversion_kernelPfS_S_i,"",@"SHT_CUDA_INFO"
	.sectionflags	@""
	.align	4


	//----- nvinfo : EIATTR_CUDA_API_VERSION
	.align		4
        /*0000*/ 	.byte	0x04, 0x37
        /*0002*/ 	.short	(.L_7 - .L_6)
.L_6:
        /*0004*/ 	.word	0x00000082


	//----- nvinfo : EIATTR_KPARAM_INFO
	.align		4
.L_7:
        /*0008*/ 	.byte	0x04, 0x17
        /*000a*/ 	.short	(.L_9 - .L_8)
.L_8:
        /*000c*/ 	.word	0x00000000
        /*0010*/ 	.short	0x0003
        /*0012*/ 	.short	0x0018
        /*0014*/ 	.byte	0x00, 0xf0, 0x11, 0x00


	//----- nvinfo : EIATTR_KPARAM_INFO
	.align		4
.L_9:
        /*0018*/ 	.byte	0x04, 0x17
        /*001a*/ 	.short	(.L_11 - .L_10)
.L_10:
        /*001c*/ 	.word	0x00000000
        /*0020*/ 	.short	0x0002
        /*0022*/ 	.short	0x0010
        /*0024*/ 	.byte	0x00, 0xf5, 0x21, 0x00


	//----- nvinfo : EIATTR_KPARAM_INFO
	.align		4
.L_11:
        /*0028*/ 	.byte	0x04, 0x17
        /*002a*/ 	.short	(.L_13 - .L_12)
.L_12:
        /*002c*/ 	.word	0x00000000
        /*0030*/ 	.short	0x0001
        /*0032*/ 	.short	0x0008
        /*0034*/ 	.byte	0x00, 0xf5, 0x21, 0x00


	//----- nvinfo : EIATTR_KPARAM_INFO
	.align		4
.L_13:
        /*0038*/ 	.byte	0x04, 0x17
        /*003a*/ 	.short	(.L_15 - .L_14)
.L_14:
        /*003c*/ 	.word	0x00000000
        /*0040*/ 	.short	0x0000
        /*0042*/ 	.short	0x0000
        /*0044*/ 	.byte	0x00, 0xf5, 0x21, 0x00


	//----- nvinfo : EIATTR_SPARSE_MMA_MASK
	.align		4
.L_15:
        /*0048*/ 	.byte	0x03, 0x50
        /*004a*/ 	.short	0x0000


	//----- nvinfo : EIATTR_MAXREG_COUNT
	.align		4
        /*004c*/ 	.byte	0x03, 0x1b
        /*004e*/ 	.short	0x00ff


	//----- nvinfo : EIATTR_MERCURY_ISA_VERSION
	.align		4
        /*0050*/ 	.byte	0x03, 0x5f
        /*0052*/ 	.short	0x0101


	//----- nvinfo : EIATTR_VRC_CTA_INIT_COUNT
	.align		4
        /*0054*/ 	.byte	0x02, 0x4a
	.zero		1
	.zero		1


	//----- nvinfo : EIATTR_EXIT_INSTR_OFFSETS
	.align		4
        /*0058*/ 	.byte	0x04, 0x1c
        /*005a*/ 	.short	(.L_17 - .L_16)


	//   ....[0]....
.L_16:
        /*005c*/ 	.word	0x00000070


	//   ....[1]....
        /*0060*/ 	.word	0x00000c60


	//----- nvinfo : EIATTR_CRS_STACK_SIZE
	.align		4
.L_17:
        /*0064*/ 	.byte	0x04, 0x1e
        /*0066*/ 	.short	(.L_19 - .L_18)
.L_18:
        /*0068*/ 	.word	0x00000000


	//----- nvinfo : EIATTR_CBANK_PARAM_SIZE
	.align		4
.L_19:
        /*006c*/ 	.byte	0x03, 0x19
        /*006e*/ 	.short	0x001c


	//----- nvinfo : EIATTR_PARAM_CBANK
	.align		4
        /*0070*/ 	.byte	0x04, 0x0a
        /*0072*/ 	.short	(.L_21 - .L_20)
	.align		4
.L_20:
        /*0074*/ 	.word	index@(.nv.constant0._Z22test_conversion_kernelPfS_S_i)
        /*0078*/ 	.short	0x0380
        /*007a*/ 	.short	0x001c


	//----- nvinfo : EIATTR_SW_WAR
	.align		4
.L_21:
        /*007c*/ 	.byte	0x04, 0x36
        /*007e*/ 	.short	(.L_23 - .L_22)
.L_22:
        /*0080*/ 	.word	0x00000008
.L_23:


//--------------------- .nv.callgraph             --------------------------
	.section	.nv.callgraph,"",@"SHT_CUDA_CALLGRAPH"
	.align	4
	.sectionentsize	8
	.align		4
        /*0000*/ 	.word	0x00000000
	.align		4
        /*0004*/ 	.word	0xffffffff
	.align		4
        /*0008*/ 	.word	0x00000000
	.align		4
        /*000c*/ 	.word	0xfffffffe
	.align		4
        /*0010*/ 	.word	0x00000000
	.align		4
        /*0014*/ 	.word	0xfffffffd
	.align		4
        /*0018*/ 	.word	0x00000000
	.align		4
        /*001c*/ 	.word	0xfffffffc


//--------------------- .text._Z22test_conversion_kernelPfS_S_i --------------------------
	.section	.text._Z22test_conversion_kernelPfS_S_i,"ax",@progbits
	.align	128
        .global         _Z22test_conversion_kernelPfS_S_i
        .type           _Z22test_conversion_kernelPfS_S_i,@function
        .size           _Z22test_conversion_kernelPfS_S_i,(.L_x_13 - _Z22test_conversion_kernelPfS_S_i)
        .other          _Z22test_conversion_kernelPfS_S_i,@"STO_CUDA_ENTRY STV_DEFAULT"
_Z22test_conversion_kernelPfS_S_i:
.text._Z22test_conversion_kernelPfS_S_i:
[----:B------:R-:W-:Y:S01]  /*0000*/  LDC R1, c[0x0][0x37c] ;  /* 0x0000df00ff017b82 */ /* 0x000fe20000000800 */
[----:B------:R-:W0:Y:S07]  /*0010*/  S2R R3, SR_TID.X ;  /* 0x0000000000037919 */ /* 0x000e2e0000002100 */
[----:B------:R-:W0:Y:S01]  /*0020*/  S2UR UR4, SR_CTAID.X ;  /* 0x00000000000479c3 */ /* 0x000e220000002500 */
[----:B------:R-:W1:Y:S07]  /*0030*/  LDCU UR5, c[0x0][0x398] ;  /* 0x00007300ff0577ac */ /* 0x000e6e0008000800 */
[----:B------:R-:W0:Y:S02]  /*0040*/  LDC R0, c[0x0][0x360] ;  /* 0x0000d800ff007b82 */ /* 0x000e240000000800 */
[----:B0-----:R-:W-:-:S05]  /*0050*/  IMAD R0, R0, UR4, R3 ;  /* 0x0000000400007c24 */ /* 0x001fca000f8e0203 */
[----:B-1----:R-:W-:-:S13]  /*0060*/  ISETP.GE.AND P0, PT, R0, UR5, PT ;  /* 0x0000000500007c0c */ /* 0x002fda000bf06270 */
[----:B------:R-:W-:Y:S05]  /*0070*/  @P0 EXIT ;  /* 0x000000000000094d */ /* 0x000fea0003800000 */
[----:B------:R-:W0:Y:S01]  /*0080*/  LDC.64 R2, c[0x0][0x380] ;  /* 0x0000e000ff027b82 */ /* 0x000e220000000a00 */
[----:B------:R-:W1:Y:S01]  /*0090*/  LDCU.64 UR4, c[0x0][0x358] ;  /* 0x00006b00ff0477ac */ /* 0x000e620008000a00 */
[----:B0-----:R-:W-:-:S06]  /*00a0*/  IMAD.WIDE R2, R0, 0x4, R2 ;  /* 0x0000000400027825 */ /* 0x001fcc00078e0202 */
[----:B-1----:R-:W2:Y:S01]  /*00b0*/  LDG.E R2, desc[UR4][R2.64] ;  /* 0x0000000402027981 */ /* 0x002ea2000c1e1900 */
[----:B------:R-:W-:Y:S01]  /*00c0*/  BSSY.RECONVERGENT B0, `(.L_x_0) ;  /* 0x0000039000007945 */ /* 0x000fe20003800200 */
[----:B------:R-:W-:Y:S01]  /*00d0*/  IMAD.MOV.U32 R6, RZ, RZ, 0x7f ;  /* 0x0000007fff067424 */ /* 0x000fe200078e00ff */
[----:B--2---:R-:W-:-:S13]  /*00e0*/  FSETP.NAN.AND P1, PT, |R2|, |R2|, PT ;  /* 0x400000020200720b */ /* 0x004fda0003f28200 */
[----:B------:R-:W-:Y:S05]  /*00f0*/  @P1 BRA `(.L_x_1) ;  /* 0x0000000000d41947 */ /* 0x000fea0003800000 */
[----:B------:R-:W-:-:S04]  /*0100*/  FMNMX.NAN R3, R2, 448, PT ;  /* 0x43e0000002037809 */ /* 0x000fc80003820000 */
[----:B------:R-:W-:-:S04]  /*0110*/  FMNMX.NAN R3, R3, -448, !PT ;  /* 0xc3e0000003037809 */ /* 0x000fc80007820000 */
[----:B------:R-:W-:-:S13]  /*0120*/  FSETP.NEU.AND P0, PT, |R3|, RZ, PT ;  /* 0x000000ff0300720b */ /* 0x000fda0003f0d200 */
[----:B------:R-:W-:-:S04]  /*0130*/  @!P0 FSETP.GEU.AND P2, PT, R3, RZ, PT ;  /* 0x000000ff0300820b */ /* 0x000fc80003f4e000 */
[----:B------:R-:W-:Y:S01]  /*0140*/  @!P0 SEL R6, RZ, 0xff80, P2 ;  /* 0x0000ff80ff068807 */ /* 0x000fe20001000000 */
[----:B------:R-:W-:Y:S08]  /*0150*/  @!P0 BRA `(.L_x_1) ;  /* 0x0000000000bc8947 */ /* 0x000ff00003800000 */
[C---:B------:R-:W-:Y:S01]  /*0160*/  FMUL R4, |R3|.reuse, 16777216 ;  /* 0x4b80000003047820 */ /* 0x040fe20000400200 */
[----:B------:R-:W-:-:S04]  /*0170*/  FSETP.GEU.AND P0, PT, |R3|, 1.175494350822287508e-38, PT ;  /* 0x008000000300780b */ /* 0x000fc80003f0e200 */
[----:B------:R-:W-:-:S04]  /*0180*/  FSEL R4, R4, |R3|, !P0 ;  /* 0x4000000304047208 */ /* 0x000fc80004000000 */
[----:B------:R-:W-:-:S04]  /*0190*/  SHF.R.U32.HI R5, RZ, 0x17, R4 ;  /* 0x00000017ff057819 */ /* 0x000fc80000011604 */
[----:B------:R-:W-:-:S04]  /*01a0*/  LOP3.LUT R5, R5, 0xff, RZ, 0xc0, !PT ;  /* 0x000000ff05057812 */ /* 0x000fc800078ec0ff */
[----:B------:R-:W-:-:S04]  /*01b0*/  ISETP.NE.AND P0, PT, R5, 0xff, PT ;  /* 0x000000ff0500780c */ /* 0x000fc80003f05270 */
[----:B------:R-:W-:-:S04]  /*01c0*/  FSETP.NEU.AND P0, PT, |R3|, RZ, P0 ;  /* 0x000000ff0300720b */ /* 0x000fc8000070d200 */
[----:B------:R-:W-:-:S09]  /*01d0*/  FSETP.GEU.AND P2, PT, |R3|, 1.175494350822287508e-38, P0 ;  /* 0x008000000300780b */ /* 0x000fd2000074e200 */
[C---:B------:R-:W-:Y:S02]  /*01e0*/  @P0 VIADD R6, R5.reuse, 0xffffff6a ;  /* 0xffffff6a05060836 */ /* 0x040fe40000000000 */
[----:B------:R-:W-:Y:S02]  /*01f0*/  @!P0 IMAD.MOV.U32 R7, RZ, RZ, RZ ;  /* 0x000000ffff078224 */ /* 0x000fe400078e00ff */
[----:B------:R-:W-:Y:S02]  /*0200*/  @P2 VIADD R6, R5, 0xffffff82 ;  /* 0xffffff8205062836 */ /* 0x000fe40000000000 */
[C---:B------:R-:W-:Y:S01]  /*0210*/  @!P0 FADD R5, R4.reuse, R4 ;  /* 0x0000000404058221 */ /* 0x040fe20000000000 */
[----:B------:R-:W-:Y:S01]  /*0220*/  @P0 LOP3.LUT R4, R4, 0x807fffff, RZ, 0xc0, !PT ;  /* 0x807fffff04040812 */ /* 0x000fe200078ec0ff */
[----:B------:R-:W-:-:S03]  /*0230*/  @P0 IMAD.MOV.U32 R7, RZ, RZ, R6 ;  /* 0x000000ffff070224 */ /* 0x000fc600078e0006 */
[----:B------:R-:W-:Y:S02]  /*0240*/  @P0 LOP3.LUT R5, R4, 0x3f000000, RZ, 0xfc, !PT ;  /* 0x3f00000004050812 */ /* 0x000fe400078efcff */
[----:B------:R-:W-:-:S13]  /*0250*/  ISETP.GT.AND P2, PT, R7, -0x6, PT ;  /* 0xfffffffa0700780c */ /* 0x000fda0003f44270 */
[----:B------:R-:W-:Y:S05]  /*0260*/  @P2 BRA `(.L_x_2) ;  /* 0x0000000000382947 */ /* 0x000fea0003800000 */
[C---:B------:R-:W-:Y:S01]  /*0270*/  ISETP.GT.U32.AND P0, PT, R7.reuse, -0x6b, PT ;  /* 0xffffff950700780c */ /* 0x040fe20003f04070 */
[----:B------:R-:W-:-:S05]  /*0280*/  VIADD R4, R7, 0x202 ;  /* 0x0000020207047836 */ /* 0x000fca0000000000 */
[----:B------:R-:W-:-:S05]  /*0290*/  SHF.R.U32.HI R9, RZ, 0x2, R4 ;  /* 0x00000002ff097819 */ /* 0x000fca0000011604 */
[----:B------:R-:W-:Y:S02]  /*02a0*/  IMAD R4, R9, 0x1fd, R4 ;  /* 0x000001fd09047824 */ /* 0x000fe400078e0204 */
[----:B------:R-:W-:Y:S02]  /*02b0*/  @P0 VIADD R4, R7, 0x85 ;  /* 0x0000008507040836 */ /* 0x000fe40000000000 */
[----:B------:R-:W-:Y:S02]  /*02c0*/  IMAD.SHL.U32 R9, R9, 0x800000, RZ ;  /* 0x0080000009097824 */ /* 0x000fe400078e00ff */
[----:B------:R-:W-:Y:S02]  /*02d0*/  IMAD.SHL.U32 R4, R4, 0x800000, RZ ;  /* 0x0080000004047824 */ /* 0x000fe400078e00ff */
[----:B------:R-:W-:Y:S01]  /*02e0*/  IMAD.MOV.U32 R7, RZ, RZ, RZ ;  /* 0x000000ffff077224 */ /* 0x000fe200078e00ff */
[----:B------:R-:W-:Y:S01]  /*02f0*/  SEL R9, R9, 0x3f800000, !P0 ;  /* 0x3f80000009097807 */ /* 0x000fe20004000000 */
[----:B------:R-:W-:-:S04]  /*0300*/  FMUL R4, R5, R4 ;  /* 0x0000000405047220 */ /* 0x000fc80000400000 */
[----:B------:R-:W-:-:S04]  /*0310*/  FMUL R4, R9, R4 ;  /* 0x0000000409047220 */ /* 0x000fc80000400000 */
[----:B------:R-:W-:-:S04]  /*0320*/  FMUL R4, R9, R4 ;  /* 0x0000000409047220 */ /* 0x000fc80000400000 */
[----:B------:R-:W-:Y:S01]  /*0330*/  FMUL R5, R9, R4 ;  /* 0x0000000409057220 */ /* 0x000fe20000400000 */
[----:B------:R-:W-:Y:S06]  /*0340*/  BRA `(.L_x_3) ;  /* 0x0000000000187947 */ /* 0x000fec0003800000 */
.L_x_2:
[----:B------:R-:W-:-:S13]  /*0350*/  ISETP.GE.AND P0, PT, R7, 0x9, PT ;  /* 0x000000090700780c */ /* 0x000fda0003f06270 */
[----:B------:R-:W-:Y:S01]  /*0360*/  @P0 IMAD.MOV.U32 R6, RZ, RZ, 0xfffe ;  /* 0x0000fffeff060424 */ /* 0x000fe200078e00ff */
[----:B------:R-:W-:-:S04]  /*0370*/  @P0 FSETP.GEU.AND P2, PT, R3, RZ, PT ;  /* 0x000000ff0300020b */ /* 0x000fc80003f4e000 */
[----:B------:R-:W-:Y:S01]  /*0380*/  @P0 SEL R6, R6, 0x7e, !P2 ;  /* 0x0000007e06060807 */ /* 0x000fe20005000000 */
[----:B------:R-:W-:Y:S08]  /*0390*/  @P0 BRA `(.L_x_1) ;  /* 0x00000000002c0947 */ /* 0x000ff00003800000 */
[----:B------:R-:W-:-:S07]  /*03a0*/  VIADD R7, R7, 0x6 ;  /* 0x0000000607077836 */ /* 0x000fce0000000000 */
.L_x_3:
[----:B------:R-:W-:Y:S01]  /*03b0*/  FMUL R5, R5, 16 ;  /* 0x4180000005057820 */ /* 0x000fe20000400000 */
[C---:B------:R-:W-:Y:S01]  /*03c0*/  ISETP.NE.AND P0, PT, R7.reuse, RZ, PT ;  /* 0x000000ff0700720c */ /* 0x040fe20003f05270 */
[----:B------:R-:W-:Y:S01]  /*03d0*/  IMAD.SHL.U32 R7, R7, 0x8, RZ ;  /* 0x0000000807077824 */ /* 0x000fe200078e00ff */
[----:B------:R-:W-:Y:S01]  /*03e0*/  FSETP.GEU.AND P2, PT, R3, RZ, PT ;  /* 0x000000ff0300720b */ /* 0x000fe20003f4e000 */
[----:B------:R-:W0:Y:S03]  /*03f0*/  F2I.TRUNC.NTZ R4, R5 ;  /* 0x0000000500047305 */ /* 0x000e26000020f100 */
[----:B------:R-:W-:-:S07]  /*0400*/  SEL R3, RZ, 0x80, P2 ;  /* 0x00000080ff037807 */ /* 0x000fce0001000000 */
[----:B0-----:R-:W-:-:S05]  /*0410*/  @P0 VIADD R4, R4, 0xfffffff8 ;  /* 0xfffffff804040836 */ /* 0x001fca0000000000 */
[----:B------:R-:W-:-:S04]  /*0420*/  VIMNMX.RELU R4, PT, PT, R4, 0x7, PT ;  /* 0x0000000704047848 */ /* 0x000fc80003fe1100 */
[----:B------:R-:W-:-:S04]  /*0430*/  LOP3.LUT R3, R4, R7, R3, 0xfe, !PT ;  /* 0x0000000704037212 */ /* 0x000fc800078efe03 */
[----:B------:R-:W-:-:S07]  /*0440*/  PRMT R6, R3, 0x7610, R6 ;  /* 0x0000761003067816 */ /* 0x000fce0000000006 */
.L_x_1:
[----:B------:R-:W-:Y:S05]  /*0450*/  BSYNC.RECONVERGENT B0 ;  /* 0x0000000000007941 */ /* 0x000fea0003800200 */
.L_x_0:
[C---:B------:R-:W-:Y:S01]  /*0460*/  LOP3.LUT R3, R6.reuse, 0xffff, RZ, 0xc0, !PT ;  /* 0x0000ffff06037812 */ /* 0x040fe200078ec0ff */
[----:B------:R-:W0:Y:S01]  /*0470*/  LDC.64 R4, c[0x0][0x388] ;  /* 0x0000e200ff047b82 */ /* 0x000e220000000a00 */
[----:B------:R-:W-:Y:S01]  /*0480*/  LOP3.LUT R11, R6, 0x7, RZ, 0xc0, !PT ;  /* 0x00000007060b7812 */ /* 0x000fe200078ec0ff */
[----:B------:R-:W-:Y:S01]  /*0490*/  BSSY.RECONVERGENT B0, `(.L_x_4) ;  /* 0x0000017000007945 */ /* 0x000fe20003800200 */
[----:B------:R-:W-:Y:S02]  /*04a0*/  SHF.R.U32.HI R3, RZ, 0x3, R3 ;  /* 0x00000003ff037819 */ /* 0x000fe40000011603 */
[----:B------:R-:W-:Y:S02]  /*04b0*/  ISETP.EQ.AND P2, PT, R11, 0x7, PT ;  /* 0x000000070b00780c */ /* 0x000fe40003f42270 */
[----:B------:R-:W-:Y:S01]  /*04c0*/  LOP3.LUT R9, R3, 0xf, RZ, 0xc0, !PT ;  /* 0x0000000f03097812 */ /* 0x000fe200078ec0ff */
[----:B------:R-:W-:-:S03]  /*04d0*/  IMAD.MOV.U32 R3, RZ, RZ, 0x7fc00000 ;  /* 0x7fc00000ff037424 */ /* 0x000fc600078e00ff */
[----:B------:R-:W-:Y:S01]  /*04e0*/  ISETP.NE.AND P0, PT, R9, 0xf, PT ;  /* 0x0000000f0900780c */ /* 0x000fe20003f05270 */
[----:B0-----:R-:W-:-:S12]  /*04f0*/  IMAD.WIDE R4, R0, 0x4, R4 ;  /* 0x0000000400047825 */ /* 0x001fd800078e0204 */
[----:B------:R-:W-:Y:S05]  /*0500*/  @!P0 BRA P2, `(.L_x_5) ;  /* 0x00000000003c8947 */ /* 0x000fea0001000000 */
[----:B------:R-:W-:Y:S01]  /*0510*/  ISETP.NE.AND P0, PT, R9, RZ, PT ;  /* 0x000000ff0900720c */ /* 0x000fe20003f05270 */
[----:B------:R-:W0:-:S12]  /*0520*/  I2F.U16 R3, R11 ;  /* 0x0000000b00037306 */ /* 0x000e180000101000 */
[----:B------:R-:W-:Y:S02]  /*0530*/  @P0 VIADD R9, R9, 0x78 ;  /* 0x0000007809090836 */ /* 0x000fe40000000000 */
[----:B------:R-:W-:Y:S02]  /*0540*/  @P0 IMAD.MOV.U32 R10, RZ, RZ, 0x3e000000 ;  /* 0x3e000000ff0a0424 */ /* 0x000fe400078e00ff */
[----:B0-----:R-:W-:Y:S01]  /*0550*/  @!P0 FMUL R7, R3, 0.125 ;  /* 0x3e00000003078820 */ /* 0x001fe20000400000 */
[----:B------:R-:W-:Y:S02]  /*0560*/  @!P0 IMAD.MOV.U32 R8, RZ, RZ, 0x3c800000 ;  /* 0x3c800000ff088424 */ /* 0x000fe400078e00ff */
[----:B------:R-:W-:Y:S02]  /*0570*/  @P0 IMAD.SHL.U32 R8, R9, 0x800000, RZ ;  /* 0x0080000009080824 */ /* 0x000fe400078e00ff */
[----:B------:R-:W-:Y:S01]  /*0580*/  @P0 FFMA R7, R3, R10, 1 ;  /* 0x3f80000003070423 */ /* 0x000fe2000000000a */
[----:B------:R-:W-:-:S03]  /*0590*/  PRMT R3, R6, 0x8880, RZ ;  /* 0x0000888006037816 */ /* 0x000fc600000000ff */
[----:B------:R-:W-:Y:S01]  /*05a0*/  FMUL R7, R8, R7 ;  /* 0x0000000708077220 */ /* 0x000fe20000400000 */
[----:B------:R-:W-:-:S03]  /*05b0*/  ISETP.GE.AND P0, PT, R3, RZ, PT ;  /* 0x000000ff0300720c */ /* 0x000fc60003f06270 */
[----:B------:R-:W-:-:S04]  /*05c0*/  FMUL R7, R7, 1 ;  /* 0x3f80000007077820 */ /* 0x000fc80000400000 */
[----:B------:R-:W-:-:S04]  /*05d0*/  FMUL R7, R7, 1 ;  /* 0x3f80000007077820 */ /* 0x000fc80000400000 */
[----:B------:R-:W-:-:S05]  /*05e0*/  FMUL R7, R7, 1 ;  /* 0x3f80000007077820 */ /* 0x000fca0000400000 */
[----:B------:R-:W-:-:S07]  /*05f0*/  FSEL R3, -R7, R7, !P0 ;  /* 0x0000000707037208 */ /* 0x000fce0004000100 */
.L_x_5:
[----:B------:R-:W-:Y:S05]  /*0600*/  BSYNC.RECONVERGENT B0 ;  /* 0x0000000000007941 */ /* 0x000fea0003800200 */
.L_x_4:
[----:B------:R0:W-:Y:S01]  /*0610*/  STG.E desc[UR4][R4.64], R3 ;  /* 0x0000000304007986 */ /* 0x0001e2000c101904 */
[----:B------:R-:W-:Y:S01]  /*0620*/  BSSY.RECONVERGENT B0, `(.L_x_6) ;  /* 0x0000041000007945 */ /* 0x000fe20003800200 */
[----:B------:R-:W-:-:S03]  /*0630*/  IMAD.MOV.U32 R6, RZ, RZ, 0x7f ;  /* 0x0000007fff067424 */ /* 0x000fc600078e00ff */
[----:B------:R-:W-:Y:S05]  /*0640*/  @P1 BRA `(.L_x_7) ;  /* 0x0000000000f81947 */ /* 0x000fea0003800000 */
[----:B------:R-:W-:-:S13]  /*0650*/  FSETP.NEU.AND P1, PT, |R2|, +INF , PT ;  /* 0x7f8000000200780b */ /* 0x000fda0003f2d200 */
[----:B------:R-:W-:Y:S01]  /*0660*/  @!P1 IMAD.MOV.U32 R6, RZ, RZ, 0x7c ;  /* 0x0000007cff069424 */ /* 0x000fe200078e00ff */
[----:B------:R-:W-:-:S04]  /*0670*/  @!P1 FSETP.GT.AND P0, PT, R2, RZ, PT ;  /* 0x000000ff0200920b */ /* 0x000fc80003f04000 */
[----:B------:R-:W-:Y:S01]  /*0680*/  @!P1 SEL R6, R6, 0xfffc, P0 ;  /* 0x0000fffc06069807 */ /* 0x000fe20000000000 */
[----:B------:R-:W-:Y:S08]  /*0690*/  @!P1 BRA `(.L_x_7) ;  /* 0x0000000000e49947 */ /* 0x000ff00003800000 */
[----:B------:R-:W-:-:S13]  /*06a0*/  FSETP.GE.AND P0, PT, |R2|, 57344, PT ;  /* 0x476000000200780b */ /* 0x000fda0003f06200 */
[----:B------:R-:W-:Y:S01]  /*06b0*/  @P0 IMAD.MOV.U32 R6, RZ, RZ, 0x7c ;  /* 0x0000007cff060424 */ /* 0x000fe200078e00ff */
[----:B------:R-:W-:-:S04]  /*06c0*/  @P0 FSETP.GEU.AND P1, PT, R2, RZ, PT ;  /* 0x000000ff0200020b */ /* 0x000fc80003f2e000 */
[----:B------:R-:W-:Y:S01]  /*06d0*/  @P0 SEL R6, R6, 0xfffc, P1 ;  /* 0x0000fffc06060807 */ /* 0x000fe20000800000 */
[----:B------:R-:W-:Y:S08]  /*06e0*/  @P0 BRA `(.L_x_7) ;  /* 0x0000000000d00947 */ /* 0x000ff00003800000 */
[----:B------:R-:W-:-:S13]  /*06f0*/  FSETP.NEU.AND P0, PT, |R2|, RZ, PT ;  /* 0x000000ff0200720b */ /* 0x000fda0003f0d200 */
[----:B------:R-:W-:-:S04]  /*0700*/  @!P0 FSETP.GEU.AND P1, PT, R2, RZ, PT ;  /* 0x000000ff0200820b */ /* 0x000fc80003f2e000 */
[----:B------:R-:W-:Y:S01]  /*0710*/  @!P0 SEL R6, RZ, 0xff80, P1 ;  /* 0x0000ff80ff068807 */ /* 0x000fe20000800000 */
[----:B------:R-:W-:Y:S08]  /*0720*/  @!P0 BRA `(.L_x_7) ;  /* 0x0000000000c08947 */ /* 0x000ff00003800000 */
[C---:B0-----:R-:W-:Y:S01]  /*0730*/  FMUL R3, |R2|.reuse, 16777216 ;  /* 0x4b80000002037820 */ /* 0x041fe20000400200 */
        /* <DEDUP_REMOVED lines=19> */
[C---:B------:R-:W-:Y:S02]  /*0870*/  IMAD R3, R6.reuse, 0x1fd, R3 ;  /* 0x000001fd06037824 */ /* 0x040fe400078e0203 */
        /* <DEDUP_REMOVED lines=10> */
.L_x_8:
[----:B------:R-:W-:-:S13]  /*0920*/  ISETP.GE.AND P0, PT, R5, 0x11, PT ;  /* 0x000000110500780c */ /* 0x000fda0003f06270 */
[----:B------:R-:W-:Y:S01]  /*0930*/  @P0 IMAD.MOV.U32 R3, RZ, RZ, 0x7c ;  /* 0x0000007cff030424 */ /* 0x000fe200078e00ff */
[----:B------:R-:W-:-:S04]  /*0940*/  @P0 FSETP.GEU.AND P1, PT, R2, RZ, PT ;  /* 0x000000ff0200020b */ /* 0x000fc80003f2e000 */
[----:B------:R-:W-:-:S04]  /*0950*/  @P0 SEL R3, R3, 0xfffc, P1 ;  /* 0x0000fffc03030807 */ /* 0x000fc80000800000 */
[----:B------:R-:W-:Y:S01]  /*0960*/  @P0 PRMT R6, R3, 0x7610, R6 ;  /* 0x0000761003060816 */ /* 0x000fe20000000006 */
[----:B------:R-:W-:Y:S06]  /*0970*/  @P0 BRA `(.L_x_7) ;  /* 0x00000000002c0947 */ /* 0x000fec0003800000 */
[----:B------:R-:W-:-:S07]  /*0980*/  VIADD R5, R5, 0xe ;  /* 0x0000000e05057836 */ /* 0x000fce0000000000 */
.L_x_9:
        /* <DEDUP_REMOVED lines=10> */
.L_x_7:
[----:B------:R-:W-:Y:S05]  /*0a30*/  BSYNC.RECONVERGENT B0 ;  /* 0x0000000000007941 */ /* 0x000fea0003800200 */
.L_x_6:
[C---:B------:R-:W-:Y:S01]  /*0a40*/  LOP3.LUT R2, R6.reuse, 0xffff, RZ, 0xc0, !PT ;  /* 0x0000ffff06027812 */ /* 0x040fe200078ec0ff */
[----:B------:R-:W-:Y:S01]  /*0a50*/  BSSY.RECONVERGENT B0, `(.L_x_10) ;  /* 0x000001f000007945 */ /* 0x000fe20003800200 */
[----:B------:R-:W-:Y:S02]  /*0a60*/  LOP3.LUT P0, R8, R6, 0x3, RZ, 0xc0, !PT ;  /* 0x0000000306087812 */ /* 0x000fe4000780c0ff */
[----:B------:R-:W-:-:S04]  /*0a70*/  SHF.R.U32.HI R2, RZ, 0x2, R2 ;  /* 0x00000002ff027819 */ /* 0x000fc80000011602 */
[----:B------:R-:W-:Y:S02]  /*0a80*/  LOP3.LUT R7, R2, 0x1f, RZ, 0xc0, !PT ;  /* 0x0000001f02077812 */ /* 0x000fe400078ec0ff */
[----:B0-----:R-:W0:Y:S02]  /*0a90*/  LDC.64 R2, c[0x0][0x390] ;  /* 0x0000e400ff027b82 */ /* 0x001e240000000a00 */
[----:B------:R-:W-:-:S13]  /*0aa0*/  ISETP.NE.OR P0, PT, R7, 0x1f, P0 ;  /* 0x0000001f0700780c */ /* 0x000fda0000705670 */
[----:B------:R-:W-:Y:S01]  /*0ab0*/  @!P0 PRMT R4, R6, 0x8880, RZ ;  /* 0x0000888006048816 */ /* 0x000fe200000000ff */
[----:B------:R-:W-:-:S03]  /*0ac0*/  @!P0 IMAD.MOV.U32 R5, RZ, RZ, 0x7f800000 ;  /* 0x7f800000ff058424 */ /* 0x000fc600078e00ff */
[----:B------:R-:W-:-:S04]  /*0ad0*/  @!P0 ISETP.GT.AND P1, PT, R4, -0x1, PT ;  /* 0xffffffff0400880c */ /* 0x000fc80003f24270 */
[----:B------:R-:W-:Y:S01]  /*0ae0*/  @!P0 FSEL R5, R5, -INF , P1 ;  /* 0xff80000005058808 */ /* 0x000fe20000800000 */
[----:B0-----:R-:W-:Y:S01]  /*0af0*/  IMAD.WIDE R2, R0, 0x4, R2 ;  /* 0x0000000400027825 */ /* 0x001fe200078e0202 */
[----:B------:R-:W-:Y:S07]  /*0b00*/  @!P0 BRA `(.L_x_11) ;  /* 0x00000000004c8947 */ /* 0x000fee0003800000 */
[----:B------:R-:W-:Y:S01]  /*0b10*/  ISETP.NE.AND P0, PT, R7, 0x1f, PT ;  /* 0x0000001f0700780c */ /* 0x000fe20003f05270 */
[----:B------:R-:W-:Y:S01]  /*0b20*/  IMAD.MOV.U32 R5, RZ, RZ, 0x7fc00000 ;  /* 0x7fc00000ff057424 */ /* 0x000fe200078e00ff */
[----:B------:R-:W-:-:S13]  /*0b30*/  ISETP.NE.AND P1, PT, R8, RZ, PT ;  /* 0x000000ff0800720c */ /* 0x000fda0003f25270 */
[----:B------:R-:W-:Y:S05]  /*0b40*/  @!P0 BRA P1, `(.L_x_11) ;  /* 0x00000000003c8947 */ /* 0x000fea0000800000 */
[----:B------:R-:W-:Y:S01]  /*0b50*/  ISETP.NE.AND P0, PT, R7, RZ, PT ;  /* 0x000000ff0700720c */ /* 0x000fe20003f05270 */
[----:B------:R-:W0:-:S12]  /*0b60*/  I2F.U16 R0, R8 ;  /* 0x0000000800007306 */ /* 0x000e180000101000 */
[----:B------:R-:W-:Y:S02]  /*0b70*/  @P0 VIADD R7, R7, 0x70 ;  /* 0x0000007007070836 */ /* 0x000fe40000000000 */
[----:B------:R-:W-:Y:S02]  /*0b80*/  @P0 IMAD.MOV.U32 R9, RZ, RZ, 0x3e800000 ;  /* 0x3e800000ff090424 */ /* 0x000fe400078e00ff */
[C---:B0-----:R-:W-:Y:S01]  /*0b90*/  @!P0 FMUL R4, R0.reuse, 0.25 ;  /* 0x3e80000000048820 */ /* 0x041fe20000400000 */
        /* <DEDUP_REMOVED lines=10> */
.L_x_11:
[----:B------:R-:W-:Y:S05]  /*0c40*/  BSYNC.RECONVERGENT B0 ;  /* 0x0000000000007941 */ /* 0x000fea0003800200 */
.L_x_10:
[----:B------:R-:W-:Y:S01]  /*0c50*/  STG.E desc[UR4][R2.64], R5 ;  /* 0x0000000502007986 */ /* 0x000fe2000c101904 */
[----:B------:R-:W-:Y:S05]  /*0c60*/  EXIT ;  /* 0x000000000000794d */ /* 0x000fea0003800000 */
.L_x_12:
[----:B------:R-:W-:-:S00]  /*0c70*/  BRA `(.L_x_12) ;  /* 0xfffffffc00fc7947 */ /* 0x000fc0000383ffff */
[----:B------:R-:W-:-:S00]  /*0c80*/  NOP ;  /* 0x0000000000007918 */ /* 0x000fc00000000000 */
[----:B------:R-:W-:-:S00]  /*0c90*/  NOP ;  /* 0x0000000000007918 */ /* 0x000fc00000000000 */
[----:B------:R-:W-:-:S00]  /*0ca0*/  NOP ;  /* 0x0000000000007918 */ /* 0x000fc00000000000 */
[----:B------:R-:W-:-:S00]  /*0cb0*/  NOP ;  /* 0x0000000000007918 */ /* 0x000fc00000000000 */
[----:B------:R-:W-:-:S00]  /*0cc0*/  NOP ;  /* 0x0000000000007918 */ /* 0x000fc00000000000 */
[----:B------:R-:W-:-:S00]  /*0cd0*/  NOP ;  /* 0x0000000000007918 */ /* 0x000fc00000000000 */
[----:B------:R-:W-:-:S00]  /*0ce0*/  NOP ;  /* 0x0000000000007918 */ /* 0x000fc00000000000 */
[----:B------:R-:W-:-:S00]  /*0cf0*/  NOP ;  /* 0x0000000000007918 */ /* 0x000fc00000000000 */
.L_x_13:


//--------------------- .nv.shared.reserved.0     --------------------------
	.section	.nv.shared.reserved.0,"aw",@nobits
	.weak		__nv_reservedSMEM_offset_0_alias
	.size		__nv_reservedSMEM_offset_0_alias, 0, 64
	.other		__nv_reservedSMEM_offset_0_alias,@"STO_CUDA_RESERVED_SHARED STV_DEFAULT"
__nv_reservedSMEM_offset_0_alias:
	.zero		0
	.zero		64


//--------------------- .nv.constant0._Z22test_conversion_kernelPfS_S_i --------------------------
	.section	.nv.constant0._Z22test_conversion_kernelPfS_S_i,"a",@progbits
	.sectionflags	@""
	.align	4
.nv.constant0._Z22test_conversion_kernelPfS_S_i:
	.zero		924


//--------------------- SYMBOLS --------------------------

	.type		.nv.reservedSmem.offset0,@object
	.size		.nv.reservedSmem.offset0,0x4
